//
// Generated by NVIDIA NVVM Compiler
//
// Compiler Build ID: CL-36424714
// Cuda compilation tools, release 13.0, V13.0.88
// Based on NVVM 20.0.0
//

.version 9.0
.target sm_100
.address_size 64

	// .globl	_Z12dense_kernelPfS_S_S_iiiiii

.visible .entry _Z12dense_kernelPfS_S_S_iiiiii(
	.param .u64 .ptr .align 1 _Z12dense_kernelPfS_S_S_iiiiii_param_0,
	.param .u64 .ptr .align 1 _Z12dense_kernelPfS_S_S_iiiiii_param_1,
	.param .u64 .ptr .align 1 _Z12dense_kernelPfS_S_S_iiiiii_param_2,
	.param .u64 .ptr .align 1 _Z12dense_kernelPfS_S_S_iiiiii_param_3,
	.param .u32 _Z12dense_kernelPfS_S_S_iiiiii_param_4,
	.param .u32 _Z12dense_kernelPfS_S_S_iiiiii_param_5,
	.param .u32 _Z12dense_kernelPfS_S_S_iiiiii_param_6,
	.param .u32 _Z12dense_kernelPfS_S_S_iiiiii_param_7,
	.param .u32 _Z12dense_kernelPfS_S_S_iiiiii_param_8,
	.param .u32 _Z12dense_kernelPfS_S_S_iiiiii_param_9
)
{
	.reg .pred 	%p<11>;
	.reg .b32 	%r<55>;
	.reg .b32 	%f<114>;
	.reg .b64 	%rd<31>;

	ld.param.u64 	%rd5, [_Z12dense_kernelPfS_S_S_iiiiii_param_0];
	ld.param.u64 	%rd7, [_Z12dense_kernelPfS_S_S_iiiiii_param_1];
	ld.param.u64 	%rd8, [_Z12dense_kernelPfS_S_S_iiiiii_param_2];
	ld.param.u64 	%rd6, [_Z12dense_kernelPfS_S_S_iiiiii_param_3];
	ld.param.u32 	%r31, [_Z12dense_kernelPfS_S_S_iiiiii_param_5];
	ld.param.u32 	%r32, [_Z12dense_kernelPfS_S_S_iiiiii_param_6];
	ld.param.u32 	%r33, [_Z12dense_kernelPfS_S_S_iiiiii_param_7];
	ld.param.u32 	%r34, [_Z12dense_kernelPfS_S_S_iiiiii_param_8];
	ld.param.u32 	%r35, [_Z12dense_kernelPfS_S_S_iiiiii_param_9];
	cvta.to.global.u64 	%rd1, %rd8;
	cvta.to.global.u64 	%rd2, %rd7;
	mov.u32 	%r36, %ctaid.x;
	mov.u32 	%r37, %ntid.x;
	mov.u32 	%r38, %tid.x;
	mad.lo.s32 	%r1, %r36, %r37, %r38;
	setp.ge.s32 	%p1, %r1, %r35;
	@%p1 bra 	$L__BB0_15;
	rem.s32 	%r2, %r1, %r32;
	mul.lo.s32 	%r39, %r33, %r31;
	mul.lo.s32 	%r3, %r39, %r34;
	setp.lt.s32 	%p2, %r3, 1;
	mov.f32 	%f113, 0f00000000;
	@%p2 bra 	$L__BB0_14;
	div.s32 	%r41, %r1, %r32;
	mul.lo.s32 	%r4, %r3, %r41;
	mul.lo.s32 	%r5, %r3, %r2;
	and.b32  	%r6, %r3, 15;
	setp.lt.u32 	%p3, %r3, 16;
	mov.f32 	%f113, 0f00000000;
	mov.b32 	%r50, 0;
	@%p3 bra 	$L__BB0_5;
	and.b32  	%r50, %r3, 2147483632;
	neg.s32 	%r48, %r50;
	add.s64 	%rd3, %rd2, 32;
	add.s64 	%rd4, %rd1, 32;
	mov.f32 	%f113, 0f00000000;
	mov.u32 	%r46, %r5;
	mov.u32 	%r47, %r4;
$L__BB0_4:
	.pragma "nounroll";
	mul.wide.s32 	%rd9, %r47, 4;
	add.s64 	%rd10, %rd3, %rd9;
	mul.wide.s32 	%rd11, %r46, 4;
	add.s64 	%rd12, %rd4, %rd11;
	ld.global.f32 	%f18, [%rd10+-32];
	ld.global.f32 	%f19, [%rd12+-32];
	fma.rn.f32 	%f20, %f18, %f19, %f113;
	ld.global.f32 	%f21, [%rd10+-28];
	ld.global.f32 	%f22, [%rd12+-28];
	fma.rn.f32 	%f23, %f21, %f22, %f20;
	ld.global.f32 	%f24, [%rd10+-24];
	ld.global.f32 	%f25, [%rd12+-24];
	fma.rn.f32 	%f26, %f24, %f25, %f23;
	ld.global.f32 	%f27, [%rd10+-20];
	ld.global.f32 	%f28, [%rd12+-20];
	fma.rn.f32 	%f29, %f27, %f28, %f26;
	ld.global.f32 	%f30, [%rd10+-16];
	ld.global.f32 	%f31, [%rd12+-16];
	fma.rn.f32 	%f32, %f30, %f31, %f29;
	ld.global.f32 	%f33, [%rd10+-12];
	ld.global.f32 	%f34, [%rd12+-12];
	fma.rn.f32 	%f35, %f33, %f34, %f32;
	ld.global.f32 	%f36, [%rd10+-8];
	ld.global.f32 	%f37, [%rd12+-8];
	fma.rn.f32 	%f38, %f36, %f37, %f35;
	ld.global.f32 	%f39, [%rd10+-4];
	ld.global.f32 	%f40, [%rd12+-4];
	fma.rn.f32 	%f41, %f39, %f40, %f38;
	ld.global.f32 	%f42, [%rd10];
	ld.global.f32 	%f43, [%rd12];
	fma.rn.f32 	%f44, %f42, %f43, %f41;
	ld.global.f32 	%f45, [%rd10+4];
	ld.global.f32 	%f46, [%rd12+4];
	fma.rn.f32 	%f47, %f45, %f46, %f44;
	ld.global.f32 	%f48, [%rd10+8];
	ld.global.f32 	%f49, [%rd12+8];
	fma.rn.f32 	%f50, %f48, %f49, %f47;
	ld.global.f32 	%f51, [%rd10+12];
	ld.global.f32 	%f52, [%rd12+12];
	fma.rn.f32 	%f53, %f51, %f52, %f50;
	ld.global.f32 	%f54, [%rd10+16];
	ld.global.f32 	%f55, [%rd12+16];
	fma.rn.f32 	%f56, %f54, %f55, %f53;
	ld.global.f32 	%f57, [%rd10+20];
	ld.global.f32 	%f58, [%rd12+20];
	fma.rn.f32 	%f59, %f57, %f58, %f56;
	ld.global.f32 	%f60, [%rd10+24];
	ld.global.f32 	%f61, [%rd12+24];
	fma.rn.f32 	%f62, %f60, %f61, %f59;
	ld.global.f32 	%f63, [%rd10+28];
	ld.global.f32 	%f64, [%rd12+28];
	fma.rn.f32 	%f113, %f63, %f64, %f62;
	add.s32 	%r48, %r48, 16;
	add.s32 	%r47, %r47, 16;
	add.s32 	%r46, %r46, 16;
	setp.ne.s32 	%p4, %r48, 0;
	@%p4 bra 	$L__BB0_4;
$L__BB0_5:
	setp.eq.s32 	%p5, %r6, 0;
	@%p5 bra 	$L__BB0_14;
	and.b32  	%r16, %r3, 7;
	setp.lt.u32 	%p6, %r6, 8;
	@%p6 bra 	$L__BB0_8;
	add.s32 	%r42, %r50, %r4;
	add.s32 	%r43, %r50, %r5;
	mul.wide.s32 	%rd13, %r42, 4;
	add.s64 	%rd14, %rd2, %rd13;
	ld.global.f32 	%f66, [%rd14];
	mul.wide.s32 	%rd15, %r43, 4;
	add.s64 	%rd16, %rd1, %rd15;
	ld.global.f32 	%f67, [%rd16];
	fma.rn.f32 	%f68, %f66, %f67, %f113;
	ld.global.f32 	%f69, [%rd14+4];
	ld.global.f32 	%f70, [%rd16+4];
	fma.rn.f32 	%f71, %f69, %f70, %f68;
	ld.global.f32 	%f72, [%rd14+8];
	ld.global.f32 	%f73, [%rd16+8];
	fma.rn.f32 	%f74, %f72, %f73, %f71;
	ld.global.f32 	%f75, [%rd14+12];
	ld.global.f32 	%f76, [%rd16+12];
	fma.rn.f32 	%f77, %f75, %f76, %f74;
	ld.global.f32 	%f78, [%rd14+16];
	ld.global.f32 	%f79, [%rd16+16];
	fma.rn.f32 	%f80, %f78, %f79, %f77;
	ld.global.f32 	%f81, [%rd14+20];
	ld.global.f32 	%f82, [%rd16+20];
	fma.rn.f32 	%f83, %f81, %f82, %f80;
	ld.global.f32 	%f84, [%rd14+24];
	ld.global.f32 	%f85, [%rd16+24];
	fma.rn.f32 	%f86, %f84, %f85, %f83;
	ld.global.f32 	%f87, [%rd14+28];
	ld.global.f32 	%f88, [%rd16+28];
	fma.rn.f32 	%f113, %f87, %f88, %f86;
	add.s32 	%r50, %r50, 8;
$L__BB0_8:
	setp.eq.s32 	%p7, %r16, 0;
	@%p7 bra 	$L__BB0_14;
	and.b32  	%r19, %r3, 3;
	setp.lt.u32 	%p8, %r16, 4;
	@%p8 bra 	$L__BB0_11;
	add.s32 	%r44, %r50, %r4;
	add.s32 	%r45, %r50, %r5;
	mul.wide.s32 	%rd17, %r44, 4;
	add.s64 	%rd18, %rd2, %rd17;
	ld.global.f32 	%f90, [%rd18];
	mul.wide.s32 	%rd19, %r45, 4;
	add.s64 	%rd20, %rd1, %rd19;
	ld.global.f32 	%f91, [%rd20];
	fma.rn.f32 	%f92, %f90, %f91, %f113;
	ld.global.f32 	%f93, [%rd18+4];
	ld.global.f32 	%f94, [%rd20+4];
	fma.rn.f32 	%f95, %f93, %f94, %f92;
	ld.global.f32 	%f96, [%rd18+8];
	ld.global.f32 	%f97, [%rd20+8];
	fma.rn.f32 	%f98, %f96, %f97, %f95;
	ld.global.f32 	%f99, [%rd18+12];
	ld.global.f32 	%f100, [%rd20+12];
	fma.rn.f32 	%f113, %f99, %f100, %f98;
	add.s32 	%r50, %r50, 4;
$L__BB0_11:
	setp.eq.s32 	%p9, %r19, 0;
	@%p9 bra 	$L__BB0_14;
	add.s32 	%r54, %r50, %r5;
	add.s32 	%r53, %r50, %r4;
	neg.s32 	%r52, %r19;
$L__BB0_13:
	.pragma "nounroll";
	mul.wide.s32 	%rd21, %r54, 4;
	add.s64 	%rd22, %rd1, %rd21;
	mul.wide.s32 	%rd23, %r53, 4;
	add.s64 	%rd24, %rd2, %rd23;
	ld.global.f32 	%f101, [%rd24];
	ld.global.f32 	%f102, [%rd22];
	fma.rn.f32 	%f113, %f101, %f102, %f113;
	add.s32 	%r54, %r54, 1;
	add.s32 	%r53, %r53, 1;
	add.s32 	%r52, %r52, 1;
	setp.ne.s32 	%p10, %r52, 0;
	@%p10 bra 	$L__BB0_13;
$L__BB0_14:
	cvta.to.global.u64 	%rd25, %rd6;
	mul.wide.s32 	%rd26, %r2, 4;
	add.s64 	%rd27, %rd25, %rd26;
	ld.global.f32 	%f103, [%rd27];
	add.f32 	%f104, %f113, %f103;
	cvta.to.global.u64 	%rd28, %rd5;
	mul.wide.s32 	%rd29, %r1, 4;
	add.s64 	%rd30, %rd28, %rd29;
	st.global.f32 	[%rd30], %f104;
$L__BB0_15:
	ret;

}


// ===== COMPILED SASS (sm_100) =====

	.target	sm_100

	.elftype	@"ET_EXEC"


//--------------------- .note.nv.tkinfo           --------------------------
	.section	.note.nv.tkinfo,"",@"SHT_NOTE"
	.sectionflags	@"SHF_NOTE_NV_TKINFO"
	.tkinfo
        /*0018*/ 	.word	0x00000002
        /*0030*/ 	.string	""
        /*0030*/ 	.string	"ptxas"
        /*0030*/ 	.string	"Cuda compilation tools, release 13.0, V13.0.88"
        /*0030*/ 	.string	"Build cuda_13.0.r13.0/compiler.36424714_0"
        /*0030*/ 	.string	"-arch sm_100 -m 64 "



//--------------------- .note.nv.cuinfo           --------------------------
	.section	.note.nv.cuinfo,"",@"SHT_NOTE"
	.sectionflags	@"SHF_NOTE_NV_CUINFO"
        /*0018*/ 	.short	0x0002
        /*001a*/ 	.short	0x0064
        /*001c*/ 	.short	0x0082
	.zero		2


//--------------------- .nv.info                  --------------------------
	.section	.nv.info,"",@"SHT_CUDA_INFO"
	.align	4


	//----- nvinfo : EIATTR_REGCOUNT
	.align		4
        /*0000*/ 	.byte	0x04, 0x2f
        /*0002*/ 	.short	(.L_1 - .L_0)
	.align		4
.L_0:
        /*0004*/ 	.word	index@(_Z12dense_kernelPfS_S_S_iiiiii)
        /*0008*/ 	.word	0x00000020


	//----- nvinfo : EIATTR_FRAME_SIZE
	.align		4
.L_1:
        /*000c*/ 	.byte	0x04, 0x11
        /*000e*/ 	.short	(.L_3 - .L_2)
	.align		4
.L_2:
        /*0010*/ 	.word	index@(_Z12dense_kernelPfS_S_S_iiiiii)
        /*0014*/ 	.word	0x00000000


	//----- nvinfo : EIATTR_MIN_STACK_SIZE
	.align		4
.L_3:
        /*0018*/ 	.byte	0x04, 0x12
        /*001a*/ 	.short	(.L_5 - .L_4)
	.align		4
.L_4:
        /*001c*/ 	.word	index@(_Z12dense_kernelPfS_S_S_iiiiii)
        /*0020*/ 	.word	0x00000000
.L_5:


//--------------------- .nv.compat                --------------------------
	.section	.nv.compat,"",@"SHT_CUDA_COMPAT_INFO"
	.align	4
        /*0000*/ 	.byte	0x02, 0x09, 0x00, 0x00, 0x02, 0x02, 0x01, 0x00, 0x02, 0x05, 0x05, 0x00, 0x03, 0x07, 0x01, 0x01
        /*0010*/ 	.byte	0x02, 0x03, 0x00, 0x00, 0x02, 0x06, 0x01, 0x00, 0x04, 0x0b, 0x08, 0x00, 0x09, 0x00, 0x00, 0x00
        /*0020*/ 	.byte	0x00, 0x00, 0x00, 0x00


//--------------------- .nv.info._Z12dense_kernelPfS_S_S_iiiiii --------------------------
	.section	.nv.info._Z12dense_kernelPfS_S_S_iiiiii,"",@"SHT_CUDA_INFO"
	.sectionflags	@""
	.align	4


	//----- nvinfo : EIATTR_CUDA_API_VERSION
	.align		4
        /*0000*/ 	.byte	0x04, 0x37
        /*0002*/ 	.short	(.L_7 - .L_6)
.L_6:
        /*0004*/ 	.word	0x00000082


	//----- nvinfo : EIATTR_KPARAM_INFO
	.align		4
.L_7:
        /*0008*/ 	.byte	0x04, 0x17
        /*000a*/ 	.short	(.L_9 - .L_8)
.L_8:
        /*000c*/ 	.word	0x00000000
        /*0010*/ 	.short	0x0009
        /*0012*/ 	.short	0x0034
        /*0014*/ 	.byte	0x00, 0xf0, 0x11, 0x00


	//----- nvinfo : EIATTR_KPARAM_INFO
	.align		4
.L_9:
        /*0018*/ 	.byte	0x04, 0x17
        /*001a*/ 	.short	(.L_11 - .L_10)
.L_10:
        /*001c*/ 	.word	0x00000000
        /*0020*/ 	.short	0x0008
        /*0022*/ 	.short	0x0030
        /*0024*/ 	.byte	0x00, 0xf0, 0x11, 0x00


	//----- nvinfo : EIATTR_KPARAM_INFO
	.align		4
.L_11:
        /*0028*/ 	.byte	0x04, 0x17
        /*002a*/ 	.short	(.L_13 - .L_12)
.L_12:
        /*002c*/ 	.word	0x00000000
        /*0030*/ 	.short	0x0007
        /*0032*/ 	.short	0x002c
        /*0034*/ 	.byte	0x00, 0xf0, 0x11, 0x00


	//----- nvinfo : EIATTR_KPARAM_INFO
	.align		4
.L_13:
        /*0038*/ 	.byte	0x04, 0x17
        /*003a*/ 	.short	(.L_15 - .L_14)
.L_14:
        /*003c*/ 	.word	0x00000000
        /*0040*/ 	.short	0x0006
        /*0042*/ 	.short	0x0028
        /*0044*/ 	.byte	0x00, 0xf0, 0x11, 0x00


	//----- nvinfo : EIATTR_KPARAM_INFO
	.align		4
.L_15:
        /*0048*/ 	.byte	0x04, 0x17
        /*004a*/ 	.short	(.L_17 - .L_16)
.L_16:
        /*004c*/ 	.word	0x00000000
        /*0050*/ 	.short	0x0005
        /*0052*/ 	.short	0x0024
        /*0054*/ 	.byte	0x00, 0xf0, 0x11, 0x00


	//----- nvinfo : EIATTR_KPARAM_INFO
	.align		4
.L_17:
        /*0058*/ 	.byte	0x04, 0x17
        /*005a*/ 	.short	(.L_19 - .L_18)
.L_18:
        /*005c*/ 	.word	0x00000000
        /*0060*/ 	.short	0x0004
        /*0062*/ 	.short	0x0020
        /*0064*/ 	.byte	0x00, 0xf0, 0x11, 0x00


	//----- nvinfo : EIATTR_KPARAM_INFO
	.align		4
.L_19:
        /*0068*/ 	.byte	0x04, 0x17
        /*006a*/ 	.short	(.L_21 - .L_20)
.L_20:
        /*006c*/ 	.word	0x00000000
        /*0070*/ 	.short	0x0003
        /*0072*/ 	.short	0x0018
        /*0074*/ 	.byte	0x00, 0xf5, 0x21, 0x00


	//----- nvinfo : EIATTR_KPARAM_INFO
	.align		4
.L_21:
        /*0078*/ 	.byte	0x04, 0x17
        /*007a*/ 	.short	(.L_23 - .L_22)
.L_22:
        /*007c*/ 	.word	0x00000000
        /*0080*/ 	.short	0x0002
        /*0082*/ 	.short	0x0010
        /*0084*/ 	.byte	0x00, 0xf5, 0x21, 0x00


	//----- nvinfo : EIATTR_KPARAM_INFO
	.align		4
.L_23:
        /*0088*/ 	.byte	0x04, 0x17
        /*008a*/ 	.short	(.L_25 - .L_24)
.L_24:
        /*008c*/ 	.word	0x00000000
        /*0090*/ 	.short	0x0001
        /*0092*/ 	.short	0x0008
        /*0094*/ 	.byte	0x00, 0xf5, 0x21, 0x00


	//----- nvinfo : EIATTR_KPARAM_INFO
	.align		4
.L_25:
        /*0098*/ 	.byte	0x04, 0x17
        /*009a*/ 	.short	(.L_27 - .L_26)
.L_26:
        /*009c*/ 	.word	0x00000000
        /*00a0*/ 	.short	0x0000
        /*00a2*/ 	.short	0x0000
        /*00a4*/ 	.byte	0x00, 0xf5, 0x21, 0x00


	//----- nvinfo : EIATTR_SPARSE_MMA_MASK
	.align		4
.L_27:
        /*00a8*/ 	.byte	0x03, 0x50
        /*00aa*/ 	.short	0x0000


	//----- nvinfo : EIATTR_MAXREG_COUNT
	.align		4
        /*00ac*/ 	.byte	0x03, 0x1b
        /*00ae*/ 	.short	0x00ff


	//----- nvinfo : EIATTR_MERCURY_ISA_VERSION
	.align		4
        /*00b0*/ 	.byte	0x03, 0x5f
        /*00b2*/ 	.short	0x0101


	//----- nvinfo : EIATTR_VRC_CTA_INIT_COUNT
	.align		4
        /*00b4*/ 	.byte	0x02, 0x4a
	.zero		1
	.zero		1


	//----- nvinfo : EIATTR_EXIT_INSTR_OFFSETS
	.align		4
        /*00b8*/ 	.byte	0x04, 0x1c
        /*00ba*/ 	.short	(.L_29 - .L_28)


	//   ....[0]....
.L_28:
        /*00bc*/ 	.word	0x00000070


	//   ....[1]....
        /*00c0*/ 	.word	0x00000d10


	//----- nvinfo : EIATTR_CBANK_PARAM_SIZE
	.align		4
.L_29:
        /*00c4*/ 	.byte	0x03, 0x19
        /*00c6*/ 	.short	0x0038


	//----- nvinfo : EIATTR_PARAM_CBANK
	.align		4
        /*00c8*/ 	.byte	0x04, 0x0a
        /*00ca*/ 	.short	(.L_31 - .L_30)
	.align		4
.L_30:
        /*00cc*/ 	.word	index@(.nv.constant0._Z12dense_kernelPfS_S_S_iiiiii)
        /*00d0*/ 	.short	0x0380
        /*00d2*/ 	.short	0x0038


	//----- nvinfo : EIATTR_SW_WAR
	.align		4
.L_31:
        /*00d4*/ 	.byte	0x04, 0x36
        /*00d6*/ 	.short	(.L_33 - .L_32)
.L_32:
        /*00d8*/ 	.word	0x00000008
.L_33:


//--------------------- .nv.callgraph             --------------------------
	.section	.nv.callgraph,"",@"SHT_CUDA_CALLGRAPH"
	.align	4
	.sectionentsize	8
	.align		4
        /*0000*/ 	.word	0x00000000
	.align		4
        /*0004*/ 	.word	0xffffffff
	.align		4
        /*0008*/ 	.word	0x00000000
	.align		4
        /*000c*/ 	.word	0xfffffffe
	.align		4
        /*0010*/ 	.word	0x00000000
	.align		4
        /*0014*/ 	.word	0xfffffffd
	.align		4
        /*0018*/ 	.word	0x00000000
	.align		4
        /*001c*/ 	.word	0xfffffffc


//--------------------- .text._Z12dense_kernelPfS_S_S_iiiiii --------------------------
	.section	.text._Z12dense_kernelPfS_S_S_iiiiii,"ax",@progbits
	.align	128
        .global         _Z12dense_kernelPfS_S_S_iiiiii
        .type           _Z12dense_kernelPfS_S_S_iiiiii,@function
        .size           _Z12dense_kernelPfS_S_S_iiiiii,(.L_x_7 - _Z12dense_kernelPfS_S_S_iiiiii)
        .other          _Z12dense_kernelPfS_S_S_iiiiii,@"STO_CUDA_ENTRY STV_DEFAULT"
_Z12dense_kernelPfS_S_S_iiiiii:
.text._Z12dense_kernelPfS_S_S_iiiiii:
[----:B------:R-:W-:Y:S01]  /*0000*/  LDC R1, c[0x0][0x37c] ;  /* 0x0000df00ff017b82 */ /* 0x000fe20000000800 */
[----:B------:R-:W0:Y:S07]  /*0010*/  S2R R3, SR_TID.X ;  /* 0x0000000000037919 */ /* 0x000e2e0000002100 */
[----:B------:R-:W0:Y:S01]  /*0020*/  S2UR UR4, SR_CTAID.X ;  /* 0x00000000000479c3 */ /* 0x000e220000002500 */
[----:B------:R-:W1:Y:S07]  /*0030*/  LDCU UR5, c[0x0][0x3b4] ;  /* 0x00007680ff0577ac */ /* 0x000e6e0008000800 */
[----:B------:R-:W0:Y:S02]  /*0040*/  LDC R0, c[0x0][0x360] ;  /* 0x0000d800ff007b82 */ /* 0x000e240000000800 */
[----:B0-----:R-:W-:-:S05]  /*0050*/  IMAD R0, R0, UR4, R3 ;  /* 0x0000000400007c24 */ /* 0x001fca000f8e0203 */
[----:B-1----:R-:W-:-:S13]  /*0060*/  ISETP.GE.AND P0, PT, R0, UR5, PT ;  /* 0x0000000500007c0c */ /* 0x002fda000bf06270 */
[----:B------:R-:W-:Y:S05]  /*0070*/  @P0 EXIT ;  /* 0x000000000000094d */ /* 0x000fea0003800000 */
[----:B------:R-:W0:Y:S01]  /*0080*/  LDC R11, c[0x0][0x3a8] ;  /* 0x0000ea00ff0b7b82 */ /* 0x000e220000000800 */
[----:B------:R-:W1:Y:S01]  /*0090*/  LDCU UR4, c[0x0][0x3ac] ;  /* 0x00007580ff0477ac */ /* 0x000e620008000800 */
[----:B------:R-:W-:Y:S02]  /*00a0*/  ISETP.GE.AND P2, PT, R0, RZ, PT ;  /* 0x000000ff0000720c */ /* 0x000fe40003f46270 */
[----:B------:R-:W-:Y:S01]  /*00b0*/  MOV R13, RZ ;  /* 0x000000ff000d7202 */ /* 0x000fe20000000f00 */
[----:B------:R-:W1:Y:S01]  /*00c0*/  LDCU UR5, c[0x0][0x3a4] ;  /* 0x00007480ff0577ac */ /* 0x000e620008000800 */
[----:B------:R-:W2:Y:S01]  /*00d0*/  LDCU UR6, c[0x0][0x3b0] ;  /* 0x00007600ff0677ac */ /* 0x000ea20008000800 */
[----:B------:R-:W3:Y:S01]  /*00e0*/  LDCU.64 UR12, c[0x0][0x358] ;  /* 0x00006b00ff0c77ac */ /* 0x000ee20008000a00 */
[----:B-1----:R-:W-:Y:S01]  /*00f0*/  UIMAD UR4, UR4, UR5, URZ ;  /* 0x00000005040472a4 */ /* 0x002fe2000f8e02ff */
[----:B0-----:R-:W-:-:S03]  /*0100*/  IABS R9, R11 ;  /* 0x0000000b00097213 */ /* 0x001fc60000000000 */
[----:B--2---:R-:W-:Y:S01]  /*0110*/  UIMAD UR5, UR4, UR6, URZ ;  /* 0x00000006040572a4 */ /* 0x004fe2000f8e02ff */
[----:B------:R-:W0:Y:S03]  /*0120*/  I2F.RP R4, R9 ;  /* 0x0000000900047306 */ /* 0x000e260000209400 */
[----:B------:R-:W-:-:S05]  /*0130*/  UISETP.GE.AND UP0, UPT, UR5, 0x1, UPT ;  /* 0x000000010500788c */ /* 0x000fca000bf06270 */
[----:B0-----:R-:W0:Y:S02]  /*0140*/  MUFU.RCP R4, R4 ;  /* 0x0000000400047308 */ /* 0x001e240000001000 */
[----:B0-----:R-:W-:-:S06]  /*0150*/  IADD3 R2, PT, PT, R4, 0xffffffe, RZ ;  /* 0x0ffffffe04027810 */ /* 0x001fcc0007ffe0ff */
[----:B------:R0:W1:Y:S02]  /*0160*/  F2I.FTZ.U32.TRUNC.NTZ R3, R2 ;  /* 0x0000000200037305 */ /* 0x000064000021f000 */
[----:B0-----:R-:W-:Y:S01]  /*0170*/  HFMA2 R2, -RZ, RZ, 0, 0 ;  /* 0x00000000ff027431 */ /* 0x001fe200000001ff */
[----:B-1----:R-:W-:-:S05]  /*0180*/  IADD3 R6, PT, PT, RZ, -R3, RZ ;  /* 0x80000003ff067210 */ /* 0x002fca0007ffe0ff */
[----:B------:R-:W-:Y:S01]  /*0190*/  IMAD R5, R6, R9, RZ ;  /* 0x0000000906057224 */ /* 0x000fe200078e02ff */
[----:B------:R-:W-:-:S03]  /*01a0*/  IABS R6, R0 ;  /* 0x0000000000067213 */ /* 0x000fc60000000000 */
[----:B------:R-:W-:-:S06]  /*01b0*/  IMAD.HI.U32 R3, R3, R5, R2 ;  /* 0x0000000503037227 */ /* 0x000fcc00078e0002 */
[----:B------:R-:W-:-:S05]  /*01c0*/  IMAD.HI.U32 R3, R3, R6, RZ ;  /* 0x0000000603037227 */ /* 0x000fca00078e00ff */
[----:B------:R-:W-:-:S05]  /*01d0*/  IADD3 R4, PT, PT, -R3, RZ, RZ ;  /* 0x000000ff03047210 */ /* 0x000fca0007ffe1ff */
[----:B------:R-:W-:Y:S01]  /*01e0*/  IMAD R2, R9, R4, R6 ;  /* 0x0000000409027224 */ /* 0x000fe200078e0206 */
[----:B------:R-:W-:-:S04]  /*01f0*/  LOP3.LUT R4, RZ, R11, RZ, 0x33, !PT ;  /* 0x0000000bff047212 */ /* 0x000fc800078e33ff */
[----:B------:R-:W-:-:S13]  /*0200*/  ISETP.GT.U32.AND P0, PT, R9, R2, PT ;  /* 0x000000020900720c */ /* 0x000fda0003f04070 */
[----:B------:R-:W-:-:S04]  /*0210*/  @!P0 IADD3 R2, PT, PT, R2, -R9, RZ ;  /* 0x8000000902028210 */ /* 0x000fc80007ffe0ff */
[----:B------:R-:W-:Y:S02]  /*0220*/  ISETP.GT.U32.AND P1, PT, R9, R2, PT ;  /* 0x000000020900720c */ /* 0x000fe40003f24070 */
[----:B------:R-:W-:-:S04]  /*0230*/  IADD3 R5, PT, PT, R2, -R9, RZ ;  /* 0x8000000902057210 */ /* 0x000fc80007ffe0ff */
[----:B------:R-:W-:Y:S02]  /*0240*/  SEL R5, R5, R2, !P1 ;  /* 0x0000000205057207 */ /* 0x000fe40004800000 */
[----:B------:R-:W-:Y:S02]  /*0250*/  ISETP.NE.AND P1, PT, R11, RZ, PT ;  /* 0x000000ff0b00720c */ /* 0x000fe40003f25270 */
[----:B------:R-:W-:-:S04]  /*0260*/  @!P2 IADD3 R5, PT, PT, -R5, RZ, RZ ;  /* 0x000000ff0505a210 */ /* 0x000fc80007ffe1ff */
[----:B------:R-:W-:Y:S01]  /*0270*/  SEL R7, R4, R5, !P1 ;  /* 0x0000000504077207 */ /* 0x000fe20004800000 */
[----:B---3--:R-:W-:Y:S06]  /*0280*/  BRA.U !UP0, `(.L_x_0) ;  /* 0x0000000908847547 */ /* 0x008fec000b800000 */
[----:B------:R-:W-:Y:S01]  /*0290*/  ISETP.GE.U32.AND P2, PT, R2, R9, PT ;  /* 0x000000090200720c */ /* 0x000fe20003f46070 */
[----:B------:R-:W-:Y:S01]  /*02a0*/  UISETP.GE.U32.AND UP1, UPT, UR5, 0x10, UPT ;  /* 0x000000100500788c */ /* 0x000fe2000bf26070 */
[----:B------:R-:W-:Y:S01]  /*02b0*/  LOP3.LUT R2, R0, R11, RZ, 0x3c, !PT ;  /* 0x0000000b00027212 */ /* 0x000fe200078e3cff */
[----:B------:R-:W-:Y:S01]  /*02c0*/  ULOP3.LUT UR10, UR5, 0xf, URZ, 0xc0, !UPT ;  /* 0x0000000f050a7892 */ /* 0x000fe2000f8ec0ff */
[----:B------:R-:W-:Y:S01]  /*02d0*/  @!P0 IADD3 R3, PT, PT, R3, 0x1, RZ ;  /* 0x0000000103038810 */ /* 0x000fe20007ffe0ff */
[----:B------:R-:W-:Y:S01]  /*02e0*/  IMAD R8, R7, UR5, RZ ;  /* 0x0000000507087c24 */ /* 0x000fe2000f8e02ff */
[----:B------:R-:W-:Y:S01]  /*02f0*/  ISETP.GE.AND P3, PT, R2, RZ, PT ;  /* 0x000000ff0200720c */ /* 0x000fe20003f66270 */
[----:B------:R-:W-:Y:S01]  /*0300*/  UISETP.NE.AND UP0, UPT, UR10, URZ, UPT ;  /* 0x000000ff0a00728c */ /* 0x000fe2000bf05270 */
[----:B------:R-:W-:Y:S01]  /*0310*/  MOV R13, RZ ;  /* 0x000000ff000d7202 */ /* 0x000fe20000000f00 */
[----:B------:R-:W-:-:S04]  /*0320*/  UMOV UR4, URZ ;  /* 0x000000ff00047c82 */ /* 0x000fc80008000000 */
[----:B------:R-:W-:-:S06]  /*0330*/  @P2 IADD3 R3, PT, PT, R3, 0x1, RZ ;  /* 0x0000000103032810 */ /* 0x000fcc0007ffe0ff */
[----:B------:R-:W-:-:S04]  /*0340*/  @!P3 IADD3 R3, PT, PT, -R3, RZ, RZ ;  /* 0x000000ff0303b210 */ /* 0x000fc80007ffe1ff */
[----:B------:R-:W-:-:S05]  /*0350*/  SEL R9, R4, R3, !P1 ;  /* 0x0000000304097207 */ /* 0x000fca0004800000 */
[----:B------:R-:W-:Y:S01]  /*0360*/  IMAD R9, R9, UR5, RZ ;  /* 0x0000000509097c24 */ /* 0x000fe2000f8e02ff */
[----:B------:R-:W-:Y:S06]  /*0370*/  BRA.U !UP1, `(.L_x_1) ;  /* 0x0000000509187547 */ /* 0x000fec000b800000 */
[----:B------:R-:W0:Y:S01]  /*0380*/  LDCU.64 UR8, c[0x0][0x388] ;  /* 0x00007100ff0877ac */ /* 0x000e220008000a00 */
[----:B------:R-:W-:Y:S01]  /*0390*/  HFMA2 R13, -RZ, RZ, 0, 0 ;  /* 0x00000000ff0d7431 */ /* 0x000fe200000001ff */
[----:B------:R-:W-:Y:S01]  /*03a0*/  MOV R6, R8 ;  /* 0x0000000800067202 */ /* 0x000fe20000000f00 */
[----:B------:R-:W1:Y:S01]  /*03b0*/  LDCU.64 UR6, c[0x0][0x390] ;  /* 0x00007200ff0677ac */ /* 0x000e620008000a00 */
[----:B------:R-:W-:Y:S01]  /*03c0*/  MOV R10, R9 ;  /* 0x00000009000a7202 */ /* 0x000fe20000000f00 */
[----:B------:R-:W-:-:S04]  /*03d0*/  ULOP3.LUT UR4, UR5, 0x7ffffff0, URZ, 0xc0, !UPT ;  /* 0x7ffffff005047892 */ /* 0x000fc8000f8ec0ff */
[----:B------:R-:W-:Y:S02]  /*03e0*/  UIADD3 UR11, UPT, UPT, -UR4, URZ, URZ ;  /* 0x000000ff040b7290 */ /* 0x000fe4000fffe1ff */
[----:B0-----:R-:W-:Y:S02]  /*03f0*/  UIADD3 UR8, UP1, UPT, UR8, 0x20, URZ ;  /* 0x0000002008087890 */ /* 0x001fe4000ff3e0ff */
[----:B-1----:R-:W-:Y:S02]  /*0400*/  UIADD3 UR6, UP2, UPT, UR6, 0x20, URZ ;  /* 0x0000002006067890 */ /* 0x002fe4000ff5e0ff */
[----:B------:R-:W-:Y:S02]  /*0410*/  UIADD3.X UR9, UPT, UPT, URZ, UR9, URZ, UP1, !UPT ;  /* 0x00000009ff097290 */ /* 0x000fe40008ffe4ff */
[----:B------:R-:W-:-:S12]  /*0420*/  UIADD3.X UR7, UPT, UPT, URZ, UR7, URZ, UP2, !UPT ;  /* 0x00000007ff077290 */ /* 0x000fd800097fe4ff */
.L_x_2:
[----:B------:R-:W-:Y:S02]  /*0430*/  MOV R2, UR8 ;  /* 0x0000000800027c02 */ /* 0x000fe40008000f00 */
[----:B------:R-:W-:Y:S02]  /*0440*/  MOV R3, UR9 ;  /* 0x0000000900037c02 */ /* 0x000fe40008000f00 */
[----:B------:R-:W-:Y:S02]  /*0450*/  MOV R4, UR6 ;  /* 0x0000000600047c02 */ /* 0x000fe40008000f00 */
[----:B------:R-:W-:Y:S01]  /*0460*/  MOV R5, UR7 ;  /* 0x0000000700057c02 */ /* 0x000fe20008000f00 */
[----:B------:R-:W-:-:S04]  /*0470*/  IMAD.WIDE R2, R10, 0x4, R2 ;  /* 0x000000040a027825 */ /* 0x000fc800078e0202 */
[----:B------:R-:W-:Y:S01]  /*0480*/  IMAD.WIDE R4, R6, 0x4, R4 ;  /* 0x0000000406047825 */ /* 0x000fe200078e0204 */
[----:B------:R-:W2:Y:S04]  /*0490*/  LDG.E R14, desc[UR12][R2.64+-0x20] ;  /* 0xffffe00c020e7981 */ /* 0x000ea8000c1e1900 */
[----:B------:R-:W2:Y:S04]  /*04a0*/  LDG.E R15, desc[UR12][R4.64+-0x20] ;  /* 0xffffe00c040f7981 */ /* 0x000ea8000c1e1900 */
[----:B------:R-:W3:Y:S04]  /*04b0*/  LDG.E R16, desc[UR12][R2.64+-0x1c] ;  /* 0xffffe40c02107981 */ /* 0x000ee8000c1e1900 */
[----:B------:R-:W3:Y:S04]  /*04c0*/  LDG.E R25, desc[UR12][R4.64+-0x1c] ;  /* 0xffffe40c04197981 */ /* 0x000ee8000c1e1900 */
[----:B------:R-:W4:Y:S04]  /*04d0*/  LDG.E R17, desc[UR12][R2.64+-0x18] ;  /* 0xffffe80c02117981 */ /* 0x000f28000c1e1900 */
[----:B------:R-:W4:Y:S04]  /*04e0*/  LDG.E R18, desc[UR12][R4.64+-0x18] ;  /* 0xffffe80c04127981 */ /* 0x000f28000c1e1900 */
[----:B------:R-:W5:Y:S04]  /*04f0*/  LDG.E R22, desc[UR12][R2.64+-0x14] ;  /* 0xffffec0c02167981 */ /* 0x000f68000c1e1900 */
        /* <DEDUP_REMOVED lines=8> */
[----:B------:R-:W5:Y:S01]  /*0580*/  LDG.E R27, desc[UR12][R4.64+0x1c] ;  /* 0x00001c0c041b7981 */ /* 0x000f62000c1e1900 */
[----:B--2---:R-:W-:-:S03]  /*0590*/  FFMA R15, R14, R15, R13 ;  /* 0x0000000f0e0f7223 */ /* 0x004fc6000000000d */
[----:B------:R-:W2:Y:S04]  /*05a0*/  LDG.E R13, desc[UR12][R2.64+-0x4] ;  /* 0xfffffc0c020d7981 */ /* 0x000ea8000c1e1900 */
[----:B------:R-:W2:Y:S01]  /*05b0*/  LDG.E R14, desc[UR12][R4.64+-0x4] ;  /* 0xfffffc0c040e7981 */ /* 0x000ea2000c1e1900 */
[----:B---3--:R-:W-:-:S03]  /*05c0*/  FFMA R26, R16, R25, R15 ;  /* 0x00000019101a7223 */ /* 0x008fc6000000000f */
[----:B------:R-:W3:Y:S04]  /*05d0*/  LDG.E R15, desc[UR12][R2.64] ;  /* 0x0000000c020f7981 */ /* 0x000ee8000c1e1900 */
[----:B------:R-:W3:Y:S01]  /*05e0*/  LDG.E R16, desc[UR12][R4.64] ;  /* 0x0000000c04107981 */ /* 0x000ee2000c1e1900 */
[----:B----4-:R-:W-:-:S03]  /*05f0*/  FFMA R25, R17, R18, R26 ;  /* 0x0000001211197223 */ /* 0x010fc6000000001a */
[----:B------:R-:W4:Y:S04]  /*0600*/  LDG.E R17, desc[UR12][R2.64+0x4] ;  /* 0x0000040c02117981 */ /* 0x000f28000c1e1900 */
[----:B------:R-:W4:Y:S01]  /*0610*/  LDG.E R18, desc[UR12][R4.64+0x4] ;  /* 0x0000040c04127981 */ /* 0x000f22000c1e1900 */
[----:B-----5:R-:W-:-:S03]  /*0620*/  FFMA R26, R22, R21, R25 ;  /* 0x00000015161a7223 */ /* 0x020fc60000000019 */
[----:B------:R-:W5:Y:S04]  /*0630*/  LDG.E R21, desc[UR12][R2.64+0x8] ;  /* 0x0000080c02157981 */ /* 0x000f68000c1e1900 */
[----:B------:R-:W5:Y:S01]  /*0640*/  LDG.E R22, desc[UR12][R4.64+0x8] ;  /* 0x0000080c04167981 */ /* 0x000f62000c1e1900 */
[----:B------:R-:W-:-:S03]  /*0650*/  FFMA R26, R23, R24, R26 ;  /* 0x00000018171a7223 */ /* 0x000fc6000000001a */
[----:B------:R-:W5:Y:S04]  /*0660*/  LDG.E R23, desc[UR12][R2.64+0xc] ;  /* 0x00000c0c02177981 */ /* 0x000f68000c1e1900 */
[----:B------:R-:W5:Y:S01]  /*0670*/  LDG.E R24, desc[UR12][R4.64+0xc] ;  /* 0x00000c0c04187981 */ /* 0x000f62000c1e1900 */
[----:B------:R-:W-:-:S03]  /*0680*/  FFMA R26, R19, R20, R26 ;  /* 0x00000014131a7223 */ /* 0x000fc6000000001a */
[----:B------:R-:W5:Y:S04]  /*0690*/  LDG.E R19, desc[UR12][R2.64+0x10] ;  /* 0x0000100c02137981 */ /* 0x000f68000c1e1900 */
[----:B------:R-:W5:Y:S01]  /*06a0*/  LDG.E R20, desc[UR12][R4.64+0x10] ;  /* 0x0000100c04147981 */ /* 0x000f62000c1e1900 */
[----:B------:R-:W-:-:S03]  /*06b0*/  FFMA R29, R11, R12, R26 ;  /* 0x0000000c0b1d7223 */ /* 0x000fc6000000001a */
[----:B------:R-:W5:Y:S04]  /*06c0*/  LDG.E R12, desc[UR12][R2.64+0x14] ;  /* 0x0000140c020c7981 */ /* 0x000f68000c1e1900 */
[----:B------:R-:W5:Y:S04]  /*06d0*/  LDG.E R25, desc[UR12][R4.64+0x14] ;  /* 0x0000140c04197981 */ /* 0x000f68000c1e1900 */
[----:B------:R-:W5:Y:S04]  /*06e0*/  LDG.E R11, desc[UR12][R2.64+0x18] ;  /* 0x0000180c020b7981 */ /* 0x000f68000c1e1900 */
[----:B------:R-:W5:Y:S01]  /*06f0*/  LDG.E R26, desc[UR12][R2.64+0x1c] ;  /* 0x00001c0c021a7981 */ /* 0x000f62000c1e1900 */
[----:B------:R-:W-:-:S04]  /*0700*/  UIADD3 UR11, UPT, UPT, UR11, 0x10, URZ ;  /* 0x000000100b0b7890 */ /* 0x000fc8000fffe0ff */
[----:B------:R-:W-:Y:S01]  /*0710*/  UISETP.NE.AND UP1, UPT, UR11, URZ, UPT ;  /* 0x000000ff0b00728c */ /* 0x000fe2000bf25270 */
[----:B------:R-:W-:Y:S02]  /*0720*/  IADD3 R10, PT, PT, R10, 0x10, RZ ;  /* 0x000000100a0a7810 */ /* 0x000fe40007ffe0ff */
[----:B------:R-:W-:Y:S01]  /*0730*/  IADD3 R6, PT, PT, R6, 0x10, RZ ;  /* 0x0000001006067810 */ /* 0x000fe20007ffe0ff */
[----:B--2---:R-:W-:-:S04]  /*0740*/  FFMA R14, R13, R14, R29 ;  /* 0x0000000e0d0e7223 */ /* 0x004fc8000000001d */
[----:B---3--:R-:W-:-:S04]  /*0750*/  FFMA R14, R15, R16, R14 ;  /* 0x000000100f0e7223 */ /* 0x008fc8000000000e */
[----:B----4-:R-:W-:-:S04]  /*0760*/  FFMA R14, R17, R18, R14 ;  /* 0x00000012110e7223 */ /* 0x010fc8000000000e */
[----:B-----5:R-:W-:-:S04]  /*0770*/  FFMA R14, R21, R22, R14 ;  /* 0x00000016150e7223 */ /* 0x020fc8000000000e */
[----:B------:R-:W-:-:S04]  /*0780*/  FFMA R14, R23, R24, R14 ;  /* 0x00000018170e7223 */ /* 0x000fc8000000000e */
[----:B------:R-:W-:-:S04]  /*0790*/  FFMA R19, R19, R20, R14 ;  /* 0x0000001413137223 */ /* 0x000fc8000000000e */
[----:B------:R-:W-:-:S04]  /*07a0*/  FFMA R12, R12, R25, R19 ;  /* 0x000000190c0c7223 */ /* 0x000fc80000000013 */
[----:B------:R-:W-:-:S04]  /*07b0*/  FFMA R11, R11, R28, R12 ;  /* 0x0000001c0b0b7223 */ /* 0x000fc8000000000c */
[----:B------:R-:W-:Y:S01]  /*07c0*/  FFMA R13, R26, R27, R11 ;  /* 0x0000001b1a0d7223 */ /* 0x000fe2000000000b */
[----:B------:R-:W-:Y:S06]  /*07d0*/  BRA.U UP1, `(.L_x_2) ;  /* 0xfffffffd01147547 */ /* 0x000fec000b83ffff */
.L_x_1:
[----:B------:R-:W-:Y:S05]  /*07e0*/  BRA.U !UP0, `(.L_x_0) ;  /* 0x00000005082c7547 */ /* 0x000fea000b800000 */
[----:B------:R-:W-:Y:S02]  /*07f0*/  UISETP.GE.U32.AND UP0, UPT, UR10, 0x8, UPT ;  /* 0x000000080a00788c */ /* 0x000fe4000bf06070 */
[----:B------:R-:W-:-:S04]  /*0800*/  ULOP3.LUT UR6, UR5, 0x7, URZ, 0xc0, !UPT ;  /* 0x0000000705067892 */ /* 0x000fc8000f8ec0ff */
[----:B------:R-:W-:-:S03]  /*0810*/  UISETP.NE.AND UP1, UPT, UR6, URZ, UPT ;  /* 0x000000ff0600728c */ /* 0x000fc6000bf25270 */
[----:B------:R-:W-:Y:S08]  /*0820*/  BRA.U !UP0, `(.L_x_3) ;  /* 0x00000001087c7547 */ /* 0x000ff0000b800000 */
[----:B------:R-:W0:Y:S01]  /*0830*/  LDC.64 R2, c[0x0][0x388] ;  /* 0x0000e200ff027b82 */ /* 0x000e220000000a00 */
[----:B------:R-:W-:Y:S02]  /*0840*/  IADD3 R11, PT, PT, R9, UR4, RZ ;  /* 0x00000004090b7c10 */ /* 0x000fe4000fffe0ff */
[----:B------:R-:W-:-:S05]  /*0850*/  IADD3 R15, PT, PT, R8, UR4, RZ ;  /* 0x00000004080f7c10 */ /* 0x000fca000fffe0ff */
[----:B------:R-:W1:Y:S01]  /*0860*/  LDC.64 R4, c[0x0][0x390] ;  /* 0x0000e400ff047b82 */ /* 0x000e620000000a00 */
[----:B0-----:R-:W-:-:S05]  /*0870*/  IMAD.WIDE R2, R11, 0x4, R2 ;  /* 0x000000040b027825 */ /* 0x001fca00078e0202 */
[----:B------:R-:W2:Y:S01]  /*0880*/  LDG.E R14, desc[UR12][R2.64] ;  /* 0x0000000c020e7981 */ /* 0x000ea2000c1e1900 */
[----:B-1----:R-:W-:-:S03]  /*0890*/  IMAD.WIDE R4, R15, 0x4, R4 ;  /* 0x000000040f047825 */ /* 0x002fc600078e0204 */
[----:B------:R-:W3:Y:S04]  /*08a0*/  LDG.E R17, desc[UR12][R2.64+0x4] ;  /* 0x0000040c02117981 */ /* 0x000ee8000c1e1900 */
[----:B------:R-:W2:Y:S04]  /*08b0*/  LDG.E R16, desc[UR12][R4.64] ;  /* 0x0000000c04107981 */ /* 0x000ea8000c1e1900 */
        /* <DEDUP_REMOVED lines=13> */
[----:B------:R-:W-:Y:S01]  /*0990*/  UIADD3 UR4, UPT, UPT, UR4, 0x8, URZ ;  /* 0x0000000804047890 */ /* 0x000fe2000fffe0ff */
[----:B--2---:R-:W-:-:S04]  /*09a0*/  FFMA R14, R14, R16, R13 ;  /* 0x000000100e0e7223 */ /* 0x004fc8000000000d */
[----:B---3--:R-:W-:-:S04]  /*09b0*/  FFMA R14, R17, R18, R14 ;  /* 0x00000012110e7223 */ /* 0x008fc8000000000e */
[----:B----4-:R-:W-:-:S04]  /*09c0*/  FFMA R14, R19, R20, R14 ;  /* 0x00000014130e7223 */ /* 0x010fc8000000000e */
[----:B-----5:R-:W-:-:S04]  /*09d0*/  FFMA R14, R21, R22, R14 ;  /* 0x00000016150e7223 */ /* 0x020fc8000000000e */
[----:B------:R-:W-:-:S04]  /*09e0*/  FFMA R23, R23, R24, R14 ;  /* 0x0000001817177223 */ /* 0x000fc8000000000e */
[----:B------:R-:W-:-:S04]  /*09f0*/  FFMA R15, R12, R15, R23 ;  /* 0x0000000f0c0f7223 */ /* 0x000fc80000000017 */
[----:B------:R-:W-:-:S04]  /*0a00*/  FFMA R11, R6, R11, R15 ;  /* 0x0000000b060b7223 */ /* 0x000fc8000000000f */
[----:B------:R-:W-:-:S07]  /*0a10*/  FFMA R13, R10, R25, R11 ;  /* 0x000000190a0d7223 */ /* 0x000fce000000000b */
.L_x_3:
        /* <DEDUP_REMOVED lines=18> */
[----:B------:R-:W5:Y:S01]  /*0b40*/  LDG.E R16, desc[UR12][R4.64+0xc] ;  /* 0x00000c0c04107981 */ /* 0x000f62000c1e1900 */
[----:B------:R-:W-:Y:S01]  /*0b50*/  UIADD3 UR4, UPT, UPT, UR4, 0x4, URZ ;  /* 0x0000000404047890 */ /* 0x000fe2000fffe0ff */
[----:B--2---:R-:W-:-:S04]  /*0b60*/  FFMA R6, R6, R10, R13 ;  /* 0x0000000a06067223 */ /* 0x004fc8000000000d */
[----:B---3--:R-:W-:-:S04]  /*0b70*/  FFMA R6, R11, R12, R6 ;  /* 0x0000000c0b067223 */ /* 0x008fc80000000006 */
[----:B----4-:R-:W-:-:S04]  /*0b80*/  FFMA R6, R15, R14, R6 ;  /* 0x0000000e0f067223 */ /* 0x010fc80000000006 */
[----:B-----5:R-:W-:-:S07]  /*0b90*/  FFMA R13, R17, R16, R6 ;  /* 0x00000010110d7223 */ /* 0x020fce0000000006 */
.L_x_4:
[----:B------:R-:W-:Y:S05]  /*0ba0*/  BRA.U !UP1, `(.L_x_0) ;  /* 0x00000001093c7547 */ /* 0x000fea000b800000 */
[----:B------:R-:W0:Y:S01]  /*0bb0*/  LDC.64 R10, c[0x0][0x390] ;  /* 0x0000e400ff0a7b82 */ /* 0x000e220000000a00 */
[----:B------:R-:W-:Y:S01]  /*0bc0*/  IADD3 R17, PT, PT, R8, UR4, RZ ;  /* 0x0000000408117c10 */ /* 0x000fe2000fffe0ff */
[----:B------:R-:W-:Y:S01]  /*0bd0*/  UIADD3 UR5, UPT, UPT, -UR5, URZ, URZ ;  /* 0x000000ff05057290 */ /* 0x000fe2000fffe1ff */
[----:B------:R-:W-:-:S05]  /*0be0*/  IADD3 R9, PT, PT, R9, UR4, RZ ;  /* 0x0000000409097c10 */ /* 0x000fca000fffe0ff */
[----:B------:R-:W1:Y:S06]  /*0bf0*/  LDC.64 R14, c[0x0][0x388] ;  /* 0x0000e200ff0e7b82 */ /* 0x000e6c0000000a00 */
.L_x_5:
[----:B0-----:R-:W-:-:S04]  /*0c00*/  IMAD.WIDE R2, R17, 0x4, R10 ;  /* 0x0000000411027825 */ /* 0x001fc800078e020a */
[----:B-1----:R-:W-:Y:S02]  /*0c10*/  IMAD.WIDE R4, R9, 0x4, R14 ;  /* 0x0000000409047825 */ /* 0x002fe400078e020e */
[----:B------:R-:W2:Y:S04]  /*0c20*/  LDG.E R2, desc[UR12][R2.64] ;  /* 0x0000000c02027981 */ /* 0x000ea8000c1e1900 */
[----:B------:R-:W2:Y:S01]  /*0c30*/  LDG.E R4, desc[UR12][R4.64] ;  /* 0x0000000c04047981 */ /* 0x000ea2000c1e1900 */
[----:B------:R-:W-:Y:S01]  /*0c40*/  UIADD3 UR5, UPT, UPT, UR5, 0x1, URZ ;  /* 0x0000000105057890 */ /* 0x000fe2000fffe0ff */
[----:B------:R-:W-:Y:S02]  /*0c50*/  IADD3 R17, PT, PT, R17, 0x1, RZ ;  /* 0x0000000111117810 */ /* 0x000fe40007ffe0ff */
[----:B------:R-:W-:Y:S01]  /*0c60*/  IADD3 R9, PT, PT, R9, 0x1, RZ ;  /* 0x0000000109097810 */ /* 0x000fe20007ffe0ff */
[----:B------:R-:W-:Y:S01]  /*0c70*/  UISETP.NE.AND UP0, UPT, UR5, URZ, UPT ;  /* 0x000000ff0500728c */ /* 0x000fe2000bf05270 */
[----:B--2---:R-:W-:-:S08]  /*0c80*/  FFMA R13, R4, R2, R13 ;  /* 0x00000002040d7223 */ /* 0x004fd0000000000d */
[----:B------:R-:W-:Y:S05]  /*0c90*/  BRA.U UP0, `(.L_x_5) ;  /* 0xfffffffd00d87547 */ /* 0x000fea000b83ffff */
.L_x_0:
[----:B------:R-:W0:Y:S08]  /*0ca0*/  LDC.64 R2, c[0x0][0x398] ;  /* 0x0000e600ff027b82 */ /* 0x000e300000000a00 */
[----:B------:R-:W1:Y:S01]  /*0cb0*/  LDC.64 R4, c[0x0][0x380] ;  /* 0x0000e000ff047b82 */ /* 0x000e620000000a00 */
[----:B0-----:R-:W-:-:S06]  /*0cc0*/  IMAD.WIDE R2, R7, 0x4, R2 ;  /* 0x0000000407027825 */ /* 0x001fcc00078e0202 */
[----:B------:R-:W2:Y:S01]  /*0cd0*/  LDG.E R2, desc[UR12][R2.64] ;  /* 0x0000000c02027981 */ /* 0x000ea2000c1e1900 */
[----:B-1----:R-:W-:-:S04]  /*0ce0*/  IMAD.WIDE R4, R0, 0x4, R4 ;  /* 0x0000000400047825 */ /* 0x002fc800078e0204 */
[----:B--2---:R-:W-:-:S05]  /*0cf0*/  FADD R13, R2, R13 ;  /* 0x0000000d020d7221 */ /* 0x004fca0000000000 */
[----:B------:R-:W-:Y:S01]  /*0d00*/  STG.E desc[UR12][R4.64], R13 ;  /* 0x0000000d04007986 */ /* 0x000fe2000c10190c */
[----:B------:R-:W-:Y:S05]  /*0d10*/  EXIT ;  /* 0x000000000000794d */ /* 0x000fea0003800000 */
.L_x_6:
[----:B------:R-:W-:-:S00]  /*0d20*/  BRA `(.L_x_6) ;  /* 0xfffffffc00fc7947 */ /* 0x000fc0000383ffff */
[----:B------:R-:W-:-:S00]  /*0d30*/  NOP ;  /* 0x0000000000007918 */ /* 0x000fc00000000000 */
        /* <DEDUP_REMOVED lines=12> */
.L_x_7:


//--------------------- .nv.shared.reserved.0     --------------------------
	.section	.nv.shared.reserved.0,"aw",@nobits
	.weak		__nv_reservedSMEM_offset_0_alias
	.size		__nv_reservedSMEM_offset_0_alias, 0, 64
	.other		__nv_reservedSMEM_offset_0_alias,@"STO_CUDA_RESERVED_SHARED STV_DEFAULT"
__nv_reservedSMEM_offset_0_alias:
	.zero		0
	.zero		64


//--------------------- .nv.constant0._Z12dense_kernelPfS_S_S_iiiiii --------------------------
	.section	.nv.constant0._Z12dense_kernelPfS_S_S_iiiiii,"a",@progbits
	.sectionflags	@""
	.align	4
.nv.constant0._Z12dense_kernelPfS_S_S_iiiiii:
	.zero		952


//--------------------- SYMBOLS --------------------------

	.type		.nv.reservedSmem.offset0,@object
	.size		.nv.reservedSmem.offset0,0x4
